//
// Generated by NVIDIA NVVM Compiler
//
// Compiler Build ID: CL-36424714
// Cuda compilation tools, release 13.0, V13.0.88
// Based on NVVM 20.0.0
//

.version 9.0
.target sm_100
.address_size 64

	// .globl	_Z21topk_selection_kernelPKfPfii
// _ZZ21topk_selection_kernelPKfPfiiE10shared_max has been demoted
.global .align 1 .b8 _ZN34_INTERNAL_5f7d2f2a_4_k_cu_d4ed0d574cuda3std3__436_GLOBAL__N__5f7d2f2a_4_k_cu_d4ed0d576ignoreE[1];
.global .align 1 .b8 _ZN34_INTERNAL_5f7d2f2a_4_k_cu_d4ed0d574cuda3std3__45__cpo5beginE[1];
.global .align 1 .b8 _ZN34_INTERNAL_5f7d2f2a_4_k_cu_d4ed0d574cuda3std3__45__cpo3endE[1];
.global .align 1 .b8 _ZN34_INTERNAL_5f7d2f2a_4_k_cu_d4ed0d574cuda3std3__45__cpo6cbeginE[1];
.global .align 1 .b8 _ZN34_INTERNAL_5f7d2f2a_4_k_cu_d4ed0d574cuda3std3__45__cpo4cendE[1];
.global .align 1 .b8 _ZN34_INTERNAL_5f7d2f2a_4_k_cu_d4ed0d574cuda3std3__419piecewise_constructE[1];
.global .align 1 .b8 _ZN34_INTERNAL_5f7d2f2a_4_k_cu_d4ed0d574cuda3std3__48in_placeE[1];
.global .align 1 .b8 _ZN34_INTERNAL_5f7d2f2a_4_k_cu_d4ed0d574cuda3std6ranges3__45__cpo4swapE[1];
.global .align 1 .b8 _ZN34_INTERNAL_5f7d2f2a_4_k_cu_d4ed0d574cuda3std6ranges3__45__cpo9iter_moveE[1];
.global .align 1 .b8 _ZN34_INTERNAL_5f7d2f2a_4_k_cu_d4ed0d574cuda3std6ranges3__45__cpo7advanceE[1];

.visible .entry _Z21topk_selection_kernelPKfPfii(
	.param .u64 .ptr .align 1 _Z21topk_selection_kernelPKfPfii_param_0,
	.param .u64 .ptr .align 1 _Z21topk_selection_kernelPKfPfii_param_1,
	.param .u32 _Z21topk_selection_kernelPKfPfii_param_2,
	.param .u32 _Z21topk_selection_kernelPKfPfii_param_3
)
{
	.reg .pred 	%p<56>;
	.reg .b32 	%r<67>;
	.reg .b32 	%f<67>;
	.reg .b64 	%rd<11>;
	// demoted variable
	.shared .align 4 .b8 _ZZ21topk_selection_kernelPKfPfiiE10shared_max[128];
	ld.param.u64 	%rd4, [_Z21topk_selection_kernelPKfPfii_param_0];
	ld.param.u64 	%rd5, [_Z21topk_selection_kernelPKfPfii_param_1];
	ld.param.u32 	%r14, [_Z21topk_selection_kernelPKfPfii_param_2];
	ld.param.u32 	%r15, [_Z21topk_selection_kernelPKfPfii_param_3];
	cvta.to.global.u64 	%rd1, %rd4;
	cvta.to.global.u64 	%rd2, %rd5;
	mov.u32 	%r1, %tid.x;
	and.b32  	%r2, %r1, 31;
	setp.ge.s32 	%p1, %r1, %r15;
	mov.f32 	%f62, 0fFF800000;
	@%p1 bra 	$L__BB0_3;
	mov.f32 	%f62, 0fFF800000;
	mov.u32 	%r3, %ntid.x;
	mov.u32 	%r64, %r1;
$L__BB0_2:
	mul.wide.s32 	%rd6, %r64, 4;
	add.s64 	%rd7, %rd1, %rd6;
	ld.global.f32 	%f18, [%rd7];
	max.f32 	%f62, %f62, %f18;
	add.s32 	%r64, %r64, %r3;
	setp.lt.s32 	%p2, %r64, %r15;
	@%p2 bra 	$L__BB0_2;
$L__BB0_3:
	mov.b32 	%r16, %f62;
	shfl.sync.bfly.b32	%r17|%p3, %r16, 16, 31, -1;
	mov.b32 	%f19, %r17;
	setp.lt.f32 	%p4, %f62, %f19;
	selp.f32 	%f20, %f19, %f62, %p4;
	mov.b32 	%r18, %f20;
	shfl.sync.bfly.b32	%r19|%p5, %r18, 8, 31, -1;
	mov.b32 	%f21, %r19;
	setp.lt.f32 	%p6, %f20, %f21;
	selp.f32 	%f22, %f21, %f20, %p6;
	mov.b32 	%r20, %f22;
	shfl.sync.bfly.b32	%r21|%p7, %r20, 4, 31, -1;
	mov.b32 	%f23, %r21;
	setp.lt.f32 	%p8, %f22, %f23;
	selp.f32 	%f24, %f23, %f22, %p8;
	mov.b32 	%r22, %f24;
	shfl.sync.bfly.b32	%r23|%p9, %r22, 2, 31, -1;
	mov.b32 	%f25, %r23;
	setp.lt.f32 	%p10, %f24, %f25;
	selp.f32 	%f26, %f25, %f24, %p10;
	mov.b32 	%r24, %f26;
	shfl.sync.bfly.b32	%r25|%p11, %r24, 1, 31, -1;
	mov.b32 	%f27, %r25;
	setp.lt.f32 	%p12, %f26, %f27;
	selp.f32 	%f4, %f27, %f26, %p12;
	setp.ne.s32 	%p13, %r2, 0;
	shr.u32 	%r26, %r1, 3;
	and.b32  	%r27, %r26, 124;
	mov.u32 	%r28, _ZZ21topk_selection_kernelPKfPfiiE10shared_max;
	add.s32 	%r6, %r28, %r27;
	@%p13 bra 	$L__BB0_5;
	st.shared.f32 	[%r6], %f4;
$L__BB0_5:
	barrier.sync 	0;
	setp.gt.u32 	%p14, %r1, 31;
	shl.b32 	%r29, %r2, 2;
	add.s32 	%r7, %r28, %r29;
	@%p14 bra 	$L__BB0_10;
	mov.u32 	%r31, %ntid.x;
	shr.u32 	%r32, %r31, 5;
	setp.ge.u32 	%p15, %r2, %r32;
	mov.f32 	%f63, 0fFF800000;
	@%p15 bra 	$L__BB0_8;
	ld.shared.f32 	%f63, [%r7];
$L__BB0_8:
	setp.ne.s32 	%p16, %r2, 0;
	mov.b32 	%r33, %f63;
	shfl.sync.bfly.b32	%r34|%p17, %r33, 16, 31, -1;
	mov.b32 	%f29, %r34;
	setp.lt.f32 	%p18, %f63, %f29;
	selp.f32 	%f30, %f29, %f63, %p18;
	mov.b32 	%r35, %f30;
	shfl.sync.bfly.b32	%r36|%p19, %r35, 8, 31, -1;
	mov.b32 	%f31, %r36;
	setp.lt.f32 	%p20, %f30, %f31;
	selp.f32 	%f32, %f31, %f30, %p20;
	mov.b32 	%r37, %f32;
	shfl.sync.bfly.b32	%r38|%p21, %r37, 4, 31, -1;
	mov.b32 	%f33, %r38;
	setp.lt.f32 	%p22, %f32, %f33;
	selp.f32 	%f34, %f33, %f32, %p22;
	mov.b32 	%r39, %f34;
	shfl.sync.bfly.b32	%r40|%p23, %r39, 2, 31, -1;
	mov.b32 	%f35, %r40;
	setp.lt.f32 	%p24, %f34, %f35;
	selp.f32 	%f36, %f35, %f34, %p24;
	mov.b32 	%r41, %f36;
	shfl.sync.bfly.b32	%r42|%p25, %r41, 1, 31, -1;
	mov.b32 	%f37, %r42;
	setp.lt.f32 	%p26, %f36, %f37;
	selp.f32 	%f7, %f37, %f36, %p26;
	@%p16 bra 	$L__BB0_10;
	st.global.f32 	[%rd2], %f7;
$L__BB0_10:
	barrier.sync 	0;
	setp.lt.s32 	%p27, %r14, 2;
	@%p27 bra 	$L__BB0_23;
	mov.u32 	%r8, %ntid.x;
	shr.u32 	%r9, %r8, 5;
	mov.b32 	%r65, 1;
$L__BB0_12:
	setp.ge.s32 	%p28, %r1, %r15;
	mul.wide.u32 	%rd8, %r65, 4;
	add.s64 	%rd3, %rd2, %rd8;
	ld.global.f32 	%f8, [%rd3+-4];
	mov.f32 	%f65, 0fFF800000;
	@%p28 bra 	$L__BB0_15;
	mov.f32 	%f65, 0fFF800000;
	mov.u32 	%r66, %r1;
$L__BB0_14:
	mul.wide.s32 	%rd9, %r66, 4;
	add.s64 	%rd10, %rd1, %rd9;
	ld.global.f32 	%f40, [%rd10];
	setp.lt.f32 	%p29, %f40, %f8;
	max.f32 	%f41, %f65, %f40;
	selp.f32 	%f65, %f41, %f65, %p29;
	add.s32 	%r66, %r66, %r8;
	setp.lt.s32 	%p30, %r66, %r15;
	@%p30 bra 	$L__BB0_14;
$L__BB0_15:
	setp.ne.s32 	%p31, %r2, 0;
	mov.b32 	%r44, %f65;
	shfl.sync.bfly.b32	%r45|%p32, %r44, 16, 31, -1;
	mov.b32 	%f42, %r45;
	setp.lt.f32 	%p33, %f65, %f42;
	selp.f32 	%f43, %f42, %f65, %p33;
	mov.b32 	%r46, %f43;
	shfl.sync.bfly.b32	%r47|%p34, %r46, 8, 31, -1;
	mov.b32 	%f44, %r47;
	setp.lt.f32 	%p35, %f43, %f44;
	selp.f32 	%f45, %f44, %f43, %p35;
	mov.b32 	%r48, %f45;
	shfl.sync.bfly.b32	%r49|%p36, %r48, 4, 31, -1;
	mov.b32 	%f46, %r49;
	setp.lt.f32 	%p37, %f45, %f46;
	selp.f32 	%f47, %f46, %f45, %p37;
	mov.b32 	%r50, %f47;
	shfl.sync.bfly.b32	%r51|%p38, %r50, 2, 31, -1;
	mov.b32 	%f48, %r51;
	setp.lt.f32 	%p39, %f47, %f48;
	selp.f32 	%f49, %f48, %f47, %p39;
	mov.b32 	%r52, %f49;
	shfl.sync.bfly.b32	%r53|%p40, %r52, 1, 31, -1;
	mov.b32 	%f50, %r53;
	setp.lt.f32 	%p41, %f49, %f50;
	selp.f32 	%f12, %f50, %f49, %p41;
	@%p31 bra 	$L__BB0_17;
	st.shared.f32 	[%r6], %f12;
$L__BB0_17:
	setp.gt.u32 	%p42, %r1, 31;
	barrier.sync 	0;
	@%p42 bra 	$L__BB0_22;
	setp.ge.u32 	%p43, %r2, %r9;
	mov.f32 	%f66, 0fFF800000;
	@%p43 bra 	$L__BB0_20;
	ld.shared.f32 	%f66, [%r7];
$L__BB0_20:
	setp.ne.s32 	%p44, %r2, 0;
	mov.b32 	%r54, %f66;
	shfl.sync.bfly.b32	%r55|%p45, %r54, 16, 31, -1;
	mov.b32 	%f52, %r55;
	setp.lt.f32 	%p46, %f66, %f52;
	selp.f32 	%f53, %f52, %f66, %p46;
	mov.b32 	%r56, %f53;
	shfl.sync.bfly.b32	%r57|%p47, %r56, 8, 31, -1;
	mov.b32 	%f54, %r57;
	setp.lt.f32 	%p48, %f53, %f54;
	selp.f32 	%f55, %f54, %f53, %p48;
	mov.b32 	%r58, %f55;
	shfl.sync.bfly.b32	%r59|%p49, %r58, 4, 31, -1;
	mov.b32 	%f56, %r59;
	setp.lt.f32 	%p50, %f55, %f56;
	selp.f32 	%f57, %f56, %f55, %p50;
	mov.b32 	%r60, %f57;
	shfl.sync.bfly.b32	%r61|%p51, %r60, 2, 31, -1;
	mov.b32 	%f58, %r61;
	setp.lt.f32 	%p52, %f57, %f58;
	selp.f32 	%f59, %f58, %f57, %p52;
	mov.b32 	%r62, %f59;
	shfl.sync.bfly.b32	%r63|%p53, %r62, 1, 31, -1;
	mov.b32 	%f60, %r63;
	setp.lt.f32 	%p54, %f59, %f60;
	selp.f32 	%f15, %f60, %f59, %p54;
	@%p44 bra 	$L__BB0_22;
	st.global.f32 	[%rd3], %f15;
$L__BB0_22:
	barrier.sync 	0;
	add.s32 	%r65, %r65, 1;
	setp.ne.s32 	%p55, %r65, %r14;
	@%p55 bra 	$L__BB0_12;
$L__BB0_23:
	ret;

}


// ===== COMPILED SASS (sm_100) =====

	.target	sm_100

	.elftype	@"ET_EXEC"


//--------------------- .note.nv.tkinfo           --------------------------
	.section	.note.nv.tkinfo,"",@"SHT_NOTE"
	.sectionflags	@"SHF_NOTE_NV_TKINFO"
	.tkinfo
        /*0018*/ 	.word	0x00000002
        /*0030*/ 	.string	""
        /*0030*/ 	.string	"ptxas"
        /*0030*/ 	.string	"Cuda compilation tools, release 13.0, V13.0.88"
        /*0030*/ 	.string	"Build cuda_13.0.r13.0/compiler.36424714_0"
        /*0030*/ 	.string	"-arch sm_100 -m 64 "



//--------------------- .note.nv.cuinfo           --------------------------
	.section	.note.nv.cuinfo,"",@"SHT_NOTE"
	.sectionflags	@"SHF_NOTE_NV_CUINFO"
        /*0018*/ 	.short	0x0002
        /*001a*/ 	.short	0x0064
        /*001c*/ 	.short	0x0082
	.zero		2


//--------------------- .nv.info                  --------------------------
	.section	.nv.info,"",@"SHT_CUDA_INFO"
	.align	4


	//----- nvinfo : EIATTR_REGCOUNT
	.align		4
        /*0000*/ 	.byte	0x04, 0x2f
        /*0002*/ 	.short	(.L_11 - .L_10)
	.align		4
.L_10:
        /*0004*/ 	.word	index@(_Z21topk_selection_kernelPKfPfii)
        /*0008*/ 	.word	0x00000014


	//----- nvinfo : EIATTR_FRAME_SIZE
	.align		4
.L_11:
        /*000c*/ 	.byte	0x04, 0x11
        /*000e*/ 	.short	(.L_13 - .L_12)
	.align		4
.L_12:
        /*0010*/ 	.word	index@(_Z21topk_selection_kernelPKfPfii)
        /*0014*/ 	.word	0x00000000


	//----- nvinfo : EIATTR_MIN_STACK_SIZE
	.align		4
.L_13:
        /*0018*/ 	.byte	0x04, 0x12
        /*001a*/ 	.short	(.L_15 - .L_14)
	.align		4
.L_14:
        /*001c*/ 	.word	index@(_Z21topk_selection_kernelPKfPfii)
        /*0020*/ 	.word	0x00000000
.L_15:


//--------------------- .nv.compat                --------------------------
	.section	.nv.compat,"",@"SHT_CUDA_COMPAT_INFO"
	.align	4
        /*0000*/ 	.byte	0x02, 0x09, 0x00, 0x00, 0x02, 0x02, 0x01, 0x00, 0x02, 0x05, 0x05, 0x00, 0x03, 0x07, 0x01, 0x01
        /*0010*/ 	.byte	0x02, 0x03, 0x00, 0x00, 0x02, 0x06, 0x01, 0x00, 0x04, 0x0b, 0x08, 0x00, 0x09, 0x00, 0x00, 0x00
        /*0020*/ 	.byte	0x00, 0x00, 0x00, 0x00


//--------------------- .nv.info._Z21topk_selection_kernelPKfPfii --------------------------
	.section	.nv.info._Z21topk_selection_kernelPKfPfii,"",@"SHT_CUDA_INFO"
	.sectionflags	@""
	.align	4


	//----- nvinfo : EIATTR_CUDA_API_VERSION
	.align		4
        /*0000*/ 	.byte	0x04, 0x37
        /*0002*/ 	.short	(.L_17 - .L_16)
.L_16:
        /*0004*/ 	.word	0x00000082


	//----- nvinfo : EIATTR_KPARAM_INFO
	.align		4
.L_17:
        /*0008*/ 	.byte	0x04, 0x17
        /*000a*/ 	.short	(.L_19 - .L_18)
.L_18:
        /*000c*/ 	.word	0x00000000
        /*0010*/ 	.short	0x0003
        /*0012*/ 	.short	0x0014
        /*0014*/ 	.byte	0x00, 0xf0, 0x11, 0x00


	//----- nvinfo : EIATTR_KPARAM_INFO
	.align		4
.L_19:
        /*0018*/ 	.byte	0x04, 0x17
        /*001a*/ 	.short	(.L_21 - .L_20)
.L_20:
        /*001c*/ 	.word	0x00000000
        /*0020*/ 	.short	0x0002
        /*0022*/ 	.short	0x0010
        /*0024*/ 	.byte	0x00, 0xf0, 0x11, 0x00


	//----- nvinfo : EIATTR_KPARAM_INFO
	.align		4
.L_21:
        /*0028*/ 	.byte	0x04, 0x17
        /*002a*/ 	.short	(.L_23 - .L_22)
.L_22:
        /*002c*/ 	.word	0x00000000
        /*0030*/ 	.short	0x0001
        /*0032*/ 	.short	0x0008
        /*0034*/ 	.byte	0x00, 0xf5, 0x21, 0x00


	//----- nvinfo : EIATTR_KPARAM_INFO
	.align		4
.L_23:
        /*0038*/ 	.byte	0x04, 0x17
        /*003a*/ 	.short	(.L_25 - .L_24)
.L_24:
        /*003c*/ 	.word	0x00000000
        /*0040*/ 	.short	0x0000
        /*0042*/ 	.short	0x0000
        /*0044*/ 	.byte	0x00, 0xf5, 0x21, 0x00


	//----- nvinfo : EIATTR_SPARSE_MMA_MASK
	.align		4
.L_25:
        /*0048*/ 	.byte	0x03, 0x50
        /*004a*/ 	.short	0x0000


	//----- nvinfo : EIATTR_MAXREG_COUNT
	.align		4
        /*004c*/ 	.byte	0x03, 0x1b
        /*004e*/ 	.short	0x00ff


	//----- nvinfo : EIATTR_NUM_BARRIERS
	.align		4
        /*0050*/ 	.byte	0x02, 0x4c
        /*0052*/ 	.byte	0x01
	.zero		1


	//----- nvinfo : EIATTR_MERCURY_ISA_VERSION
	.align		4
        /*0054*/ 	.byte	0x03, 0x5f
        /*0056*/ 	.short	0x0101


	//----- nvinfo : EIATTR_COOP_GROUP_MASK_REGIDS
	.align		4
        /*0058*/ 	.byte	0x04, 0x29
        /*005a*/ 	.short	(.L_27 - .L_26)


	//   ....[0]....
.L_26:
        /*005c*/ 	.word	0xffffffff


	//   ....[1]....
        /*0060*/ 	.word	0xffffffff


	//   ....[2]....
        /*0064*/ 	.word	0xffffffff


	//   ....[3]....
        /*0068*/ 	.word	0xffffffff


	//   ....[4]....
        /*006c*/ 	.word	0xffffffff


	//   ....[5]....
        /*0070*/ 	.word	0xffffffff


	//   ....[6]....
        /*0074*/ 	.word	0xffffffff


	//   ....[7]....
        /*0078*/ 	.word	0xffffffff


	//   ....[8]....
        /*007c*/ 	.word	0xffffffff


	//   ....[9]....
        /*0080*/ 	.word	0xffffffff


	//   ....[10]....
        /*0084*/ 	.word	0xffffffff


	//   ....[11]....
        /*0088*/ 	.word	0xffffffff


	//   ....[12]....
        /*008c*/ 	.word	0xffffffff


	//   ....[13]....
        /*0090*/ 	.word	0xffffffff


	//   ....[14]....
        /*0094*/ 	.word	0xffffffff


	//   ....[15]....
        /*0098*/ 	.word	0xffffffff


	//   ....[16]....
        /*009c*/ 	.word	0xffffffff


	//   ....[17]....
        /*00a0*/ 	.word	0xffffffff


	//   ....[18]....
        /*00a4*/ 	.word	0xffffffff


	//   ....[19]....
        /*00a8*/ 	.word	0xffffffff


	//   ....[20]....
        /*00ac*/ 	.word	0xffffffff


	//   ....[21]....
        /*00b0*/ 	.word	0xffffffff


	//   ....[22]....
        /*00b4*/ 	.word	0xffffffff


	//   ....[23]....
        /*00b8*/ 	.word	0xffffffff


	//   ....[24]....
        /*00bc*/ 	.word	0x0500000e


	//   ....[25]....
        /*00c0*/ 	.word	0x0500000e


	//   ....[26]....
        /*00c4*/ 	.word	0x0500000e


	//   ....[27]....
        /*00c8*/ 	.word	0x0500000e


	//   ....[28]....
        /*00cc*/ 	.word	0x0500000e


	//   ....[29]....
        /*00d0*/ 	.word	0x0500000e


	//   ....[30]....
        /*00d4*/ 	.word	0x0500000e


	//   ....[31]....
        /*00d8*/ 	.word	0x0500000e


	//   ....[32]....
        /*00dc*/ 	.word	0x0500000e


	//   ....[33]....
        /*00e0*/ 	.word	0x0500000e


	//   ....[34]....
        /*00e4*/ 	.word	0x0500000e


	//   ....[35]....
        /*00e8*/ 	.word	0x0500000e


	//   ....[36]....
        /*00ec*/ 	.word	0x0500000e


	//   ....[37]....
        /*00f0*/ 	.word	0x0500000e


	//   ....[38]....
        /*00f4*/ 	.word	0x0500000e


	//   ....[39]....
        /*00f8*/ 	.word	0x0500000e


	//   ....[40]....
        /*00fc*/ 	.word	0x0500000e


	//   ....[41]....
        /*0100*/ 	.word	0x0500000e


	//----- nvinfo : EIATTR_COOP_GROUP_INSTR_OFFSETS
	.align		4
.L_27:
        /*0104*/ 	.byte	0x04, 0x28
        /*0106*/ 	.short	(.L_29 - .L_28)


	//   ....[0]....
.L_28:
        /*0108*/ 	.word	0x00000130


	//   ....[1]....
        /*010c*/ 	.word	0x000001a0


	//   ....[2]....
        /*0110*/ 	.word	0x000001e0


	//   ....[3]....
        /*0114*/ 	.word	0x00000220


	//   ....[4]....
        /*0118*/ 	.word	0x00000260


	//   ....[5]....
        /*011c*/ 	.word	0x000002d0


	//   ....[6]....
        /*0120*/ 	.word	0x00000360


	//   ....[7]....
        /*0124*/ 	.word	0x00000390


	//   ....[8]....
        /*0128*/ 	.word	0x000003c0


	//   ....[9]....
        /*012c*/ 	.word	0x000003f0


	//   ....[10]....
        /*0130*/ 	.word	0x00000420


	//   ....[11]....
        /*0134*/ 	.word	0x000004a0


	//   ....[12]....
        /*0138*/ 	.word	0x000006a0


	//   ....[13]....
        /*013c*/ 	.word	0x000006d0


	//   ....[14]....
        /*0140*/ 	.word	0x00000700


	//   ....[15]....
        /*0144*/ 	.word	0x00000730


	//   ....[16]....
        /*0148*/ 	.word	0x00000760


	//   ....[17]....
        /*014c*/ 	.word	0x000007b0


	//   ....[18]....
        /*0150*/ 	.word	0x00000820


	//   ....[19]....
        /*0154*/ 	.word	0x00000850


	//   ....[20]....
        /*0158*/ 	.word	0x00000880


	//   ....[21]....
        /*015c*/ 	.word	0x000008b0


	//   ....[22]....
        /*0160*/ 	.word	0x000008e0


	//   ....[23]....
        /*0164*/ 	.word	0x00000950


	//   ....[24]....
        /*0168*/ 	.word	0x000009d0


	//   ....[25]....
        /*016c*/ 	.word	0x00000a50


	//   ....[26]....
        /*0170*/ 	.word	0x00000ad0


	//   ....[27]....
        /*0174*/ 	.word	0x00000b50


	//   ....[28]....
        /*0178*/ 	.word	0x00000bd0


	//   ....[29]....
        /*017c*/ 	.word	0x00000c80


	//   ....[30]....
        /*0180*/ 	.word	0x00000d30


	//   ....[31]....
        /*0184*/ 	.word	0x00000de0


	//   ....[32]....
        /*0188*/ 	.word	0x00000e60


	//   ....[33]....
        /*018c*/ 	.word	0x00000ee0


	//   ....[34]....
        /*0190*/ 	.word	0x00000f70


	//   ....[35]....
        /*0194*/ 	.word	0x00001000


	//   ....[36]....
        /*0198*/ 	.word	0x000010a0


	//   ....[37]....
        /*019c*/ 	.word	0x00001140


	//   ....[38]....
        /*01a0*/ 	.word	0x000011c0


	//   ....[39]....
        /*01a4*/ 	.word	0x00001240


	//   ....[40]....
        /*01a8*/ 	.word	0x000012c0


	//   ....[41]....
        /*01ac*/ 	.word	0x00001360


	//----- nvinfo : EIATTR_VRC_CTA_INIT_COUNT
	.align		4
.L_29:
        /*01b0*/ 	.byte	0x02, 0x4a
	.zero		1
	.zero		1


	//----- nvinfo : EIATTR_EXIT_INSTR_OFFSETS
	.align		4
        /*01b4*/ 	.byte	0x04, 0x1c
        /*01b6*/ 	.short	(.L_31 - .L_30)


	//   ....[0]....
.L_30:
        /*01b8*/ 	.word	0x000004d0


	//   ....[1]....
        /*01bc*/ 	.word	0x00000970


	//----- nvinfo : EIATTR_CRS_STACK_SIZE
	.align		4
.L_31:
        /*01c0*/ 	.byte	0x04, 0x1e
        /*01c2*/ 	.short	(.L_33 - .L_32)
.L_32:
        /*01c4*/ 	.word	0x00000000


	//----- nvinfo : EIATTR_CBANK_PARAM_SIZE
	.align		4
.L_33:
        /*01c8*/ 	.byte	0x03, 0x19
        /*01ca*/ 	.short	0x0018


	//----- nvinfo : EIATTR_PARAM_CBANK
	.align		4
        /*01cc*/ 	.byte	0x04, 0x0a
        /*01ce*/ 	.short	(.L_35 - .L_34)
	.align		4
.L_34:
        /*01d0*/ 	.word	index@(.nv.constant0._Z21topk_selection_kernelPKfPfii)
        /*01d4*/ 	.short	0x0380
        /*01d6*/ 	.short	0x0018


	//----- nvinfo : EIATTR_SW_WAR
	.align		4
.L_35:
        /*01d8*/ 	.byte	0x04, 0x36
        /*01da*/ 	.short	(.L_37 - .L_36)
.L_36:
        /*01dc*/ 	.word	0x00000008
.L_37:


//--------------------- .nv.callgraph             --------------------------
	.section	.nv.callgraph,"",@"SHT_CUDA_CALLGRAPH"
	.align	4
	.sectionentsize	8
	.align		4
        /*0000*/ 	.word	0x00000000
	.align		4
        /*0004*/ 	.word	0xffffffff
	.align		4
        /*0008*/ 	.word	0x00000000
	.align		4
        /*000c*/ 	.word	0xfffffffe
	.align		4
        /*0010*/ 	.word	0x00000000
	.align		4
        /*0014*/ 	.word	0xfffffffd
	.align		4
        /*0018*/ 	.word	0x00000000
	.align		4
        /*001c*/ 	.word	0xfffffffc


//--------------------- .nv.constant4             --------------------------
	.section	.nv.constant4,"a",@progbits
	.align	8
	.align		8
.nv.constant4:
        /*0000*/ 	.dword	_ZN34_INTERNAL_5f7d2f2a_4_k_cu_d4ed0d574cuda3std3__436_GLOBAL__N__5f7d2f2a_4_k_cu_d4ed0d576ignoreE
	.align		8
        /*0008*/ 	.dword	_ZN34_INTERNAL_5f7d2f2a_4_k_cu_d4ed0d574cuda3std3__45__cpo5beginE
	.align		8
        /*0010*/ 	.dword	_ZN34_INTERNAL_5f7d2f2a_4_k_cu_d4ed0d574cuda3std3__45__cpo3endE
	.align		8
        /*0018*/ 	.dword	_ZN34_INTERNAL_5f7d2f2a_4_k_cu_d4ed0d574cuda3std3__45__cpo6cbeginE
	.align		8
        /*0020*/ 	.dword	_ZN34_INTERNAL_5f7d2f2a_4_k_cu_d4ed0d574cuda3std3__45__cpo4cendE
	.align		8
        /*0028*/ 	.dword	_ZN34_INTERNAL_5f7d2f2a_4_k_cu_d4ed0d574cuda3std3__419piecewise_constructE
	.align		8
        /*0030*/ 	.dword	_ZN34_INTERNAL_5f7d2f2a_4_k_cu_d4ed0d574cuda3std3__48in_placeE
	.align		8
        /*0038*/ 	.dword	_ZN34_INTERNAL_5f7d2f2a_4_k_cu_d4ed0d574cuda3std6ranges3__45__cpo4swapE
	.align		8
        /*0040*/ 	.dword	_ZN34_INTERNAL_5f7d2f2a_4_k_cu_d4ed0d574cuda3std6ranges3__45__cpo9iter_moveE
	.align		8
        /*0048*/ 	.dword	_ZN34_INTERNAL_5f7d2f2a_4_k_cu_d4ed0d574cuda3std6ranges3__45__cpo7advanceE


//--------------------- .text._Z21topk_selection_kernelPKfPfii --------------------------
	.section	.text._Z21topk_selection_kernelPKfPfii,"ax",@progbits
	.align	128
        .global         _Z21topk_selection_kernelPKfPfii
        .type           _Z21topk_selection_kernelPKfPfii,@function
        .size           _Z21topk_selection_kernelPKfPfii,(.L_x_44 - _Z21topk_selection_kernelPKfPfii)
        .other          _Z21topk_selection_kernelPKfPfii,@"STO_CUDA_ENTRY STV_DEFAULT"
_Z21topk_selection_kernelPKfPfii:
.text._Z21topk_selection_kernelPKfPfii:
[----:B------:R-:W-:Y:S01]  /*0000*/  LDC R1, c[0x0][0x37c] ;  /* 0x0000df00ff017b82 */ /* 0x000fe20000000800 */
[----:B------:R-:W0:Y:S01]  /*0010*/  S2R R0, SR_TID.X ;  /* 0x0000000000007919 */ /* 0x000e220000002100 */
[----:B------:R-:W0:Y:S01]  /*0020*/  LDCU UR4, c[0x0][0x394] ;  /* 0x00007280ff0477ac */ /* 0x000e220008000800 */
[----:B------:R-:W-:Y:S01]  /*0030*/  BSSY.RECONVERGENT B0, `(.L_x_0) ;  /* 0x000000f000007945 */ /* 0x000fe20003800200 */
[----:B------:R-:W-:Y:S01]  /*0040*/  IMAD.MOV.U32 R6, RZ, RZ, -0x800000 ;  /* 0xff800000ff067424 */ /* 0x000fe200078e00ff */
[----:B------:R-:W1:Y:S01]  /*0050*/  LDCU.64 UR6, c[0x0][0x358] ;  /* 0x00006b00ff0677ac */ /* 0x000e620008000a00 */
[----:B0-----:R-:W-:-:S13]  /*0060*/  ISETP.GE.AND P0, PT, R0, UR4, PT ;  /* 0x0000000400007c0c */ /* 0x001fda000bf06270 */
[----:B-1----:R-:W-:Y:S05]  /*0070*/  @P0 BRA `(.L_x_1) ;  /* 0x0000000000280947 */ /* 0x002fea0003800000 */
[----:B------:R-:W0:Y:S01]  /*0080*/  LDC R8, c[0x0][0x360] ;  /* 0x0000d800ff087b82 */ /* 0x000e220000000800 */
[----:B------:R-:W-:Y:S02]  /*0090*/  IMAD.MOV.U32 R6, RZ, RZ, -0x800000 ;  /* 0xff800000ff067424 */ /* 0x000fe400078e00ff */
[----:B------:R-:W-:-:S05]  /*00a0*/  IMAD.MOV.U32 R7, RZ, RZ, R0 ;  /* 0x000000ffff077224 */ /* 0x000fca00078e0000 */
[----:B------:R-:W1:Y:S02]  /*00b0*/  LDC.64 R4, c[0x0][0x380] ;  /* 0x0000e000ff047b82 */ /* 0x000e640000000a00 */
.L_x_2:
[----:B-1----:R-:W-:-:S06]  /*00c0*/  IMAD.WIDE R2, R7, 0x4, R4 ;  /* 0x0000000407027825 */ /* 0x002fcc00078e0204 */
[----:B------:R-:W2:Y:S01]  /*00d0*/  LDG.E R3, desc[UR6][R2.64] ;  /* 0x0000000602037981 */ /* 0x000ea2000c1e1900 */
[----:B0-----:R-:W-:-:S05]  /*00e0*/  IMAD.IADD R7, R8, 0x1, R7 ;  /* 0x0000000108077824 */ /* 0x001fca00078e0207 */
[----:B------:R-:W-:Y:S02]  /*00f0*/  ISETP.GE.AND P0, PT, R7, UR4, PT ;  /* 0x0000000407007c0c */ /* 0x000fe4000bf06270 */
[----:B--2---:R-:W-:-:S11]  /*0100*/  FMNMX R6, R3, R6, !PT ;  /* 0x0000000603067209 */ /* 0x004fd60007800000 */
[----:B------:R-:W-:Y:S05]  /*0110*/  @!P0 BRA `(.L_x_2) ;  /* 0xfffffffc00e88947 */ /* 0x000fea000383ffff */
.L_x_1:
[----:B------:R-:W-:Y:S05]  /*0120*/  BSYNC.RECONVERGENT B0 ;  /* 0x0000000000007941 */ /* 0x000fea0003800200 */
.L_x_0:
[----:B------:R-:W0:Y:S01]  /*0130*/  SHFL.BFLY PT, R3, R6, 0x10, 0x1f ;  /* 0x0e001f0006037f89 */ /* 0x000e2200000e0000 */
[----:B------:R-:W1:Y:S01]  /*0140*/  S2UR UR5, SR_CgaCtaId ;  /* 0x00000000000579c3 */ /* 0x000e620000008800 */
[----:B------:R-:W-:Y:S01]  /*0150*/  UMOV UR4, 0x400 ;  /* 0x0000040000047882 */ /* 0x000fe20000000000 */
[----:B------:R-:W-:Y:S01]  /*0160*/  BSSY B0, `(.L_x_3) ;  /* 0x0000031000007945 */ /* 0x000fe20003800000 */
[----:B0-----:R-:W-:Y:S01]  /*0170*/  FSETP.GEU.AND P0, PT, R6, R3, PT ;  /* 0x000000030600720b */ /* 0x001fe20003f0e000 */
[----:B-1----:R-:W-:-:S03]  /*0180*/  ULEA UR4, UR5, UR4, 0x18 ;  /* 0x0000000405047291 */ /* 0x002fc6000f8ec0ff */
[----:B------:R-:W-:-:S05]  /*0190*/  FSEL R3, R3, R6, !P0 ;  /* 0x0000000603037208 */ /* 0x000fca0004000000 */
[----:B------:R-:W0:Y:S02]  /*01a0*/  SHFL.BFLY PT, R2, R3, 0x8, 0x1f ;  /* 0x0d001f0003027f89 */ /* 0x000e2400000e0000 */
[----:B0-----:R-:W-:-:S04]  /*01b0*/  FSETP.GEU.AND P0, PT, R3, R2, PT ;  /* 0x000000020300720b */ /* 0x001fc80003f0e000 */
[----:B------:R-:W-:Y:S02]  /*01c0*/  FSEL R4, R2, R3, !P0 ;  /* 0x0000000302047208 */ /* 0x000fe40004000000 */
[----:B------:R-:W-:-:S03]  /*01d0*/  SHF.R.U32.HI R3, RZ, 0x3, R0 ;  /* 0x00000003ff037819 */ /* 0x000fc60000011600 */
[----:B------:R-:W0:Y:S02]  /*01e0*/  SHFL.BFLY PT, R5, R4, 0x4, 0x1f ;  /* 0x0c801f0004057f89 */ /* 0x000e2400000e0000 */
[----:B0-----:R-:W-:-:S04]  /*01f0*/  FSETP.GEU.AND P0, PT, R4, R5, PT ;  /* 0x000000050400720b */ /* 0x001fc80003f0e000 */
[----:B------:R-:W-:Y:S02]  /*0200*/  FSEL R5, R5, R4, !P0 ;  /* 0x0000000405057208 */ /* 0x000fe40004000000 */
[----:B------:R-:W-:-:S03]  /*0210*/  LOP3.LUT R4, R3, 0x7c, RZ, 0xc0, !PT ;  /* 0x0000007c03047812 */ /* 0x000fc600078ec0ff */
[----:B------:R-:W0:Y:S02]  /*0220*/  SHFL.BFLY PT, R2, R5, 0x2, 0x1f ;  /* 0x0c401f0005027f89 */ /* 0x000e2400000e0000 */
[----:B0-----:R-:W-:-:S04]  /*0230*/  FSETP.GEU.AND P0, PT, R5, R2, PT ;  /* 0x000000020500720b */ /* 0x001fc80003f0e000 */
[----:B------:R-:W-:Y:S02]  /*0240*/  FSEL R6, R2, R5, !P0 ;  /* 0x0000000502067208 */ /* 0x000fe40004000000 */
[----:B------:R-:W-:-:S03]  /*0250*/  LOP3.LUT R2, R0, 0x1f, RZ, 0xc0, !PT ;  /* 0x0000001f00027812 */ /* 0x000fc600078ec0ff */
[----:B------:R-:W0:Y:S01]  /*0260*/  SHFL.BFLY PT, R7, R6, 0x1, 0x1f ;  /* 0x0c201f0006077f89 */ /* 0x000e2200000e0000 */
[C---:B------:R-:W-:Y:S02]  /*0270*/  ISETP.NE.AND P0, PT, R2.reuse, RZ, PT ;  /* 0x000000ff0200720c */ /* 0x040fe40003f05270 */
[----:B------:R-:W-:Y:S02]  /*0280*/  LEA R3, R2, UR4, 0x2 ;  /* 0x0000000402037c11 */ /* 0x000fe4000f8e10ff */
[----:B0-----:R-:W-:-:S04]  /*0290*/  FSETP.GEU.AND P1, PT, R6, R7, PT ;  /* 0x000000070600720b */ /* 0x001fc80003f2e000 */
[----:B------:R-:W-:Y:S02]  /*02a0*/  FSEL R7, R7, R6, !P1 ;  /* 0x0000000607077208 */ /* 0x000fe40004800000 */
[----:B------:R-:W-:-:S03]  /*02b0*/  ISETP.GT.U32.AND P1, PT, R0, 0x1f, PT ;  /* 0x0000001f0000780c */ /* 0x000fc60003f24070 */
[----:B------:R0:W-:Y:S01]  /*02c0*/  @!P0 STS [R4+UR4], R7 ;  /* 0x0000000704008988 */ /* 0x0001e20008000804 */
[----:B------:R-:W-:Y:S09]  /*02d0*/  BAR.SYNC.DEFER_BLOCKING 0x0 ;  /* 0x0000000000007b1d */ /* 0x000ff20000010000 */
[----:B0-----:R-:W-:Y:S05]  /*02e0*/  @P1 BRA `(.L_x_4) ;  /* 0x0000000000601947 */ /* 0x001fea0003800000 */
[----:B------:R-:W0:Y:S01]  /*02f0*/  LDCU UR5, c[0x0][0x360] ;  /* 0x00006c00ff0577ac */ /* 0x000e220008000800 */
[----:B------:R-:W-:Y:S01]  /*0300*/  IMAD.MOV.U32 R5, RZ, RZ, -0x800000 ;  /* 0xff800000ff057424 */ /* 0x000fe200078e00ff */
[----:B0-----:R-:W-:-:S06]  /*0310*/  USHF.R.U32.HI UR5, URZ, 0x5, UR5 ;  /* 0x00000005ff057899 */ /* 0x001fcc0008011605 */
[----:B------:R-:W-:Y:S01]  /*0320*/  ISETP.GE.U32.AND P1, PT, R2, UR5, PT ;  /* 0x0000000502007c0c */ /* 0x000fe2000bf26070 */
[----:B------:R-:W-:-:S12]  /*0330*/  UMOV UR5, 0xffffffff ;  /* 0xffffffff00057882 */ /* 0x000fd80000000000 */
[----:B------:R0:W1:Y:S01]  /*0340*/  @!P1 LDS R5, [R3] ;  /* 0x0000000003059984 */ /* 0x0000620000000800 */
[----:B------:R-:W-:Y:S05]  /*0350*/  BRA.DIV UR5, `(.L_x_5) ;  /* 0x0000000605887947 */ /* 0x000fea000b800000 */
[----:B-1----:R-:W1:Y:S02]  /*0360*/  SHFL.BFLY PT, R6, R5, 0x10, 0x1f ;  /* 0x0e001f0005067f89 */ /* 0x002e6400000e0000 */
[----:B-1----:R-:W-:-:S04]  /*0370*/  FSETP.GEU.AND P1, PT, R5, R6, PT ;  /* 0x000000060500720b */ /* 0x002fc80003f2e000 */
[----:B------:R-:W-:-:S05]  /*0380*/  FSEL R6, R6, R5, !P1 ;  /* 0x0000000506067208 */ /* 0x000fca0004800000 */
[----:B------:R-:W1:Y:S02]  /*0390*/  SHFL.BFLY PT, R7, R6, 0x8, 0x1f ;  /* 0x0d001f0006077f89 */ /* 0x000e6400000e0000 */
        /* <DEDUP_REMOVED lines=8> */
[----:B------:R1:W2:Y:S04]  /*0420*/  SHFL.BFLY PT, R10, R9, 0x1, 0x1f ;  /* 0x0c201f00090a7f89 */ /* 0x0002a800000e0000 */
.L_x_21:
[----:B------:R-:W3:Y:S01]  /*0430*/  @!P0 LDC.64 R6, c[0x0][0x388] ;  /* 0x0000e200ff068b82 */ /* 0x000ee20000000a00 */
[----:B--2---:R-:W-:-:S04]  /*0440*/  FSETP.GEU.AND P1, PT, R9, R10, PT ;  /* 0x0000000a0900720b */ /* 0x004fc80003f2e000 */
[----:B-1----:R-:W-:-:S05]  /*0450*/  FSEL R9, R10, R9, !P1 ;  /* 0x000000090a097208 */ /* 0x002fca0004800000 */
[----:B---3--:R1:W-:Y:S04]  /*0460*/  @!P0 STG.E desc[UR6][R6.64], R9 ;  /* 0x0000000906008986 */ /* 0x0083e8000c101906 */
.L_x_4:
[----:B------:R-:W-:Y:S05]  /*0470*/  BSYNC B0 ;  /* 0x0000000000007941 */ /* 0x000fea0003800000 */
.L_x_3:
[----:B------:R-:W-:-:S03]  /*0480*/  UMOV UR5, 0xffffffff ;  /* 0xffffffff00057882 */ /* 0x000fc60000000000 */
[----:B------:R-:W-:Y:S05]  /*0490*/  BRA.DIV UR5, `(.L_x_6) ;  /* 0x0000000605dc7947 */ /* 0x000fea000b800000 */
[----:B------:R-:W-:Y:S06]  /*04a0*/  BAR.SYNC.DEFER_BLOCKING 0x0 ;  /* 0x0000000000007b1d */ /* 0x000fec0000010000 */
.L_x_24:
[----:B------:R-:W2:Y:S02]  /*04b0*/  LDC R5, c[0x0][0x390] ;  /* 0x0000e400ff057b82 */ /* 0x000ea40000000800 */
[----:B--2---:R-:W-:-:S13]  /*04c0*/  ISETP.GE.AND P0, PT, R5, 0x2, PT ;  /* 0x000000020500780c */ /* 0x004fda0003f06270 */
[----:B------:R-:W-:Y:S05]  /*04d0*/  @!P0 EXIT ;  /* 0x000000000000894d */ /* 0x000fea0003800000 */
[----:B------:R-:W2:Y:S01]  /*04e0*/  LDC R5, c[0x0][0x360] ;  /* 0x0000d800ff057b82 */ /* 0x000ea20000000800 */
[----:B-1----:R-:W-:Y:S01]  /*04f0*/  IMAD.MOV.U32 R9, RZ, RZ, 0x1 ;  /* 0x00000001ff097424 */ /* 0x002fe200078e00ff */
[----:B--2---:R-:W-:-:S04]  /*0500*/  SHF.R.U32.HI R7, RZ, 0x5, R5 ;  /* 0x00000005ff077819 */ /* 0x004fc80000011605 */
[----:B------:R-:W-:-:S13]  /*0510*/  ISETP.GE.U32.AND P0, PT, R2, R7, PT ;  /* 0x000000070200720c */ /* 0x000fda0003f06070 */
.L_x_15:
[----:B-1----:R-:W1:Y:S01]  /*0520*/  LDC.64 R10, c[0x0][0x390] ;  /* 0x0000e400ff0a7b82 */ /* 0x002e620000000a00 */
[----:B------:R-:W-:Y:S01]  /*0530*/  BSSY.RECONVERGENT B0, `(.L_x_7) ;  /* 0x0000014000007945 */ /* 0x000fe20003800200 */
[----:B------:R-:W-:Y:S01]  /*0540*/  ISETP.NE.AND P1, PT, R2, RZ, PT ;  /* 0x000000ff0200720c */ /* 0x000fe20003f25270 */
[----:B------:R-:W-:-:S05]  /*0550*/  IMAD.MOV.U32 R8, RZ, RZ, -0x800000 ;  /* 0xff800000ff087424 */ /* 0x000fca00078e00ff */
[----:B--2-4-:R-:W2:Y:S01]  /*0560*/  LDC.64 R6, c[0x0][0x388] ;  /* 0x0000e200ff067b82 */ /* 0x014ea20000000a00 */
[----:B-1----:R-:W-:Y:S01]  /*0570*/  ISETP.GE.AND P3, PT, R0, R11, PT ;  /* 0x0000000b0000720c */ /* 0x002fe20003f66270 */
[----:B--2---:R-:W-:-:S04]  /*0580*/  IMAD.WIDE.U32 R6, R9, 0x4, R6 ;  /* 0x0000000409067825 */ /* 0x004fc800078e0006 */
[----:B------:R-:W-:-:S05]  /*0590*/  VIADD R9, R9, 0x1 ;  /* 0x0000000109097836 */ /* 0x000fca0000000000 */
[----:B------:R-:W-:-:S03]  /*05a0*/  ISETP.NE.AND P2, PT, R9, R10, PT ;  /* 0x0000000a0900720c */ /* 0x000fc60003f45270 */
[----:B---3--:R-:W-:Y:S10]  /*05b0*/  @P3 BRA `(.L_x_8) ;  /* 0x00000000002c3947 */ /* 0x008ff40003800000 */
[----:B------:R1:W5:Y:S01]  /*05c0*/  LDG.E R16, desc[UR6][R6.64+-0x4] ;  /* 0xfffffc0606107981 */ /* 0x000362000c1e1900 */
[----:B------:R-:W2:Y:S01]  /*05d0*/  LDC.64 R14, c[0x0][0x380] ;  /* 0x0000e000ff0e7b82 */ /* 0x000ea20000000a00 */
[----:B------:R-:W-:Y:S02]  /*05e0*/  IMAD.MOV.U32 R8, RZ, RZ, -0x800000 ;  /* 0xff800000ff087424 */ /* 0x000fe400078e00ff */
[----:B------:R-:W-:-:S07]  /*05f0*/  IMAD.MOV.U32 R10, RZ, RZ, R0 ;  /* 0x000000ffff0a7224 */ /* 0x000fce00078e0000 */
.L_x_9:
[----:B--2---:R-:W-:-:S06]  /*0600*/  IMAD.WIDE R12, R10, 0x4, R14 ;  /* 0x000000040a0c7825 */ /* 0x004fcc00078e020e */
[----:B------:R-:W2:Y:S01]  /*0610*/  LDG.E R13, desc[UR6][R12.64] ;  /* 0x000000060c0d7981 */ /* 0x000ea2000c1e1900 */
[----:B------:R-:W-:-:S05]  /*0620*/  IMAD.IADD R10, R5, 0x1, R10 ;  /* 0x00000001050a7824 */ /* 0x000fca00078e020a */
[----:B------:R-:W-:Y:S02]  /*0630*/  ISETP.GE.AND P4, PT, R10, R11, PT ;  /* 0x0000000b0a00720c */ /* 0x000fe40003f86270 */
[----:B--2--5:R-:W-:-:S13]  /*0640*/  FSETP.GEU.AND P3, PT, R13, R16, PT ;  /* 0x000000100d00720b */ /* 0x024fda0003f6e000 */
[----:B------:R-:W-:Y:S01]  /*0650*/  @!P3 FMNMX R8, R13, R8, !PT ;  /* 0x000000080d08b209 */ /* 0x000fe20007800000 */
[----:B------:R-:W-:Y:S06]  /*0660*/  @!P4 BRA `(.L_x_9) ;  /* 0xfffffffc00e4c947 */ /* 0x000fec000383ffff */
.L_x_8:
[----:B------:R-:W-:Y:S05]  /*0670*/  BSYNC.RECONVERGENT B0 ;  /* 0x0000000000007941 */ /* 0x000fea0003800200 */
.L_x_7:
[----:B------:R-:W-:-:S03]  /*0680*/  UMOV UR5, 0xffffffff ;  /* 0xffffffff00057882 */ /* 0x000fc60000000000 */
[----:B------:R-:W-:Y:S05]  /*0690*/  BRA.DIV UR5, `(.L_x_10) ;  /* 0x00000006058c7947 */ /* 0x000fea000b800000 */
[----:B------:R-:W2:Y:S02]  /*06a0*/  SHFL.BFLY PT, R11, R8, 0x10, 0x1f ;  /* 0x0e001f00080b7f89 */ /* 0x000ea400000e0000 */
[----:B--2---:R-:W-:-:S04]  /*06b0*/  FSETP.GEU.AND P3, PT, R8, R11, PT ;  /* 0x0000000b0800720b */ /* 0x004fc80003f6e000 */
[----:B------:R-:W-:-:S05]  /*06c0*/  FSEL R11, R11, R8, !P3 ;  /* 0x000000080b0b7208 */ /* 0x000fca0005800000 */
        /* <DEDUP_REMOVED lines=11> */
[----:B------:R-:W-:Y:S02]  /*0780*/  FSEL R15, R15, R12, !P3 ;  /* 0x0000000c0f0f7208 */ /* 0x000fe40005800000 */
[----:B------:R-:W-:-:S03]  /*0790*/  ISETP.GT.U32.AND P3, PT, R0, 0x1f, PT ;  /* 0x0000001f0000780c */ /* 0x000fc60003f64070 */
[----:B------:R2:W-:Y:S01]  /*07a0*/  @!P1 STS [R4+UR4], R15 ;  /* 0x0000000f04009988 */ /* 0x0005e20008000804 */
[----:B------:R-:W-:Y:S09]  /*07b0*/  BAR.SYNC.DEFER_BLOCKING 0x0 ;  /* 0x0000000000007b1d */ /* 0x000ff20000010000 */
.L_x_32:
[----:B------:R-:W-:Y:S04]  /*07c0*/  BSSY B0, `(.L_x_11) ;  /* 0x0000016000007945 */ /* 0x000fe80003800000 */
[----:B------:R-:W-:Y:S05]  /*07d0*/  @P3 BRA `(.L_x_12) ;  /* 0x0000000000503947 */ /* 0x000fea0003800000 */
[----:B------:R-:W-:Y:S01]  /*07e0*/  IMAD.MOV.U32 R8, RZ, RZ, -0x800000 ;  /* 0xff800000ff087424 */ /* 0x000fe200078e00ff */
[----:B------:R-:W-:-:S05]  /*07f0*/  UMOV UR5, 0xffffffff ;  /* 0xffffffff00057882 */ /* 0x000fca0000000000 */
[----:B------:R3:W4:Y:S01]  /*0800*/  @!P0 LDS R8, [R3] ;  /* 0x0000000003088984 */ /* 0x0007220000000800 */
[----:B------:R-:W-:Y:S05]  /*0810*/  BRA.DIV UR5, `(.L_x_13) ;  /* 0x0000000a05087947 */ /* 0x000fea000b800000 */
[----:B----4-:R-:W4:Y:S02]  /*0820*/  SHFL.BFLY PT, R11, R8, 0x10, 0x1f ;  /* 0x0e001f00080b7f89 */ /* 0x010f2400000e0000 */
[----:B----4-:R-:W-:-:S04]  /*0830*/  FSETP.GEU.AND P3, PT, R8, R11, PT ;  /* 0x0000000b0800720b */ /* 0x010fc80003f6e000 */
[----:B------:R-:W-:-:S05]  /*0840*/  FSEL R11, R11, R8, !P3 ;  /* 0x000000080b0b7208 */ /* 0x000fca0005800000 */
[----:B------:R-:W4:Y:S02]  /*0850*/  SHFL.BFLY PT, R10, R11, 0x8, 0x1f ;  /* 0x0d001f000b0a7f89 */ /* 0x000f2400000e0000 */
        /* <DEDUP_REMOVED lines=8> */
[----:B--2---:R2:W4:Y:S04]  /*08e0*/  SHFL.BFLY PT, R15, R12, 0x1, 0x1f ;  /* 0x0c201f000c0f7f89 */ /* 0x00452800000e0000 */
.L_x_39:
[----:B----4-:R-:W-:-:S04]  /*08f0*/  FSETP.GEU.AND P3, PT, R12, R15, PT ;  /* 0x0000000f0c00720b */ /* 0x010fc80003f6e000 */
[----:B------:R-:W-:-:S05]  /*0900*/  FSEL R15, R15, R12, !P3 ;  /* 0x0000000c0f0f7208 */ /* 0x000fca0005800000 */
[----:B------:R4:W-:Y:S04]  /*0910*/  @!P1 STG.E desc[UR6][R6.64], R15 ;  /* 0x0000000f06009986 */ /* 0x0009e8000c101906 */
.L_x_12:
[----:B------:R-:W-:Y:S05]  /*0920*/  BSYNC B0 ;  /* 0x0000000000007941 */ /* 0x000fea0003800000 */
.L_x_11:
[----:B------:R-:W-:-:S03]  /*0930*/  UMOV UR5, 0xffffffff ;  /* 0xffffffff00057882 */ /* 0x000fc60000000000 */
[----:B------:R-:W-:Y:S05]  /*0940*/  BRA.DIV UR5, `(.L_x_14) ;  /* 0x0000000a05687947 */ /* 0x000fea000b800000 */
[----:B------:R-:W-:Y:S06]  /*0950*/  BAR.SYNC.DEFER_BLOCKING 0x0 ;  /* 0x0000000000007b1d */ /* 0x000fec0000010000 */
.L_x_42:
[----:B------:R-:W-:Y:S05]  /*0960*/  @P2 BRA `(.L_x_15) ;  /* 0xfffffff800ec2947 */ /* 0x000fea000383ffff */
[----:B------:R-:W-:Y:S05]  /*0970*/  EXIT ;  /* 0x000000000000794d */ /* 0x000fea0003800000 */
.L_x_5:
[----:B-1----:R-:W-:Y:S02]  /*0980*/  IMAD.MOV.U32 R11, RZ, RZ, R5 ;  /* 0x000000ffff0b7224 */ /* 0x002fe400078e0005 */
[----:B------:R-:W-:Y:S02]  /*0990*/  IMAD.MOV.U32 R16, RZ, RZ, 0x10 ;  /* 0x00000010ff107424 */ /* 0x000fe400078e00ff */
[----:B------:R-:W-:Y:S02]  /*09a0*/  IMAD.MOV.U32 R17, RZ, RZ, 0x1f ;  /* 0x0000001fff117424 */ /* 0x000fe400078e00ff */
[----:B------:R-:W-:-:S07]  /*09b0*/  IMAD.MOV.U32 R14, RZ, RZ, -0x1 ;  /* 0xffffffffff0e7424 */ /* 0x000fce00078e00ff */
[----:B0-----:R-:W-:Y:S05]  /*09c0*/  WARPSYNC.COLLECTIVE R14, `(.L_x_16) ;  /* 0x000000000e087348 */ /* 0x001fea0003c00000 */
[----:B------:R1:W2:Y:S02]  /*09d0*/  SHFL.BFLY P3, R15, R11, R16, R17 ;  /* 0x0c0000100b0f7389 */ /* 0x0002a40000060011 */
[----:B012---:R-:W-:Y:S05]  /*09e0*/  ENDCOLLECTIVE ;  /* 0x000000000000791b */ /* 0x007fea0003800000 */
.L_x_16:
[----:B------:R-:W-:Y:S02]  /*09f0*/  IMAD.MOV.U32 R16, RZ, RZ, 0x8 ;  /* 0x00000008ff107424 */ /* 0x000fe400078e00ff */
[----:B------:R-:W-:-:S05]  /*0a00*/  IMAD.MOV.U32 R6, RZ, RZ, R15 ;  /* 0x000000ffff067224 */ /* 0x000fca00078e000f */
[----:B------:R-:W-:-:S04]  /*0a10*/  FSETP.GEU.AND P1, PT, R5, R6, PT ;  /* 0x000000060500720b */ /* 0x000fc80003f2e000 */
[----:B------:R-:W-:-:S05]  /*0a20*/  FSEL R6, R6, R5, !P1 ;  /* 0x0000000506067208 */ /* 0x000fca0004800000 */
[----:B------:R-:W-:-:S07]  /*0a30*/  IMAD.MOV.U32 R11, RZ, RZ, R6 ;  /* 0x000000ffff0b7224 */ /* 0x000fce00078e0006 */
[----:B------:R-:W-:Y:S05]  /*0a40*/  WARPSYNC.COLLECTIVE R14, `(.L_x_17) ;  /* 0x000000000e087348 */ /* 0x000fea0003c00000 */
[----:B------:R0:W1:Y:S02]  /*0a50*/  SHFL.BFLY P3, R15, R11, R16, R17 ;  /* 0x0c0000100b0f7389 */ /* 0x0000640000060011 */
[----:B01----:R-:W-:Y:S05]  /*0a60*/  ENDCOLLECTIVE ;  /* 0x000000000000791b */ /* 0x003fea0003800000 */
.L_x_17:
        /* <DEDUP_REMOVED lines=8> */
.L_x_18:
        /* <DEDUP_REMOVED lines=8> */
.L_x_19:
        /* <DEDUP_REMOVED lines=8> */
.L_x_20:
[----:B------:R-:W-:Y:S01]  /*0bf0*/  IMAD.MOV.U32 R10, RZ, RZ, R15 ;  /* 0x000000ffff0a7224 */ /* 0x000fe200078e000f */
[----:B------:R-:W-:Y:S06]  /*0c00*/  BRA `(.L_x_21) ;  /* 0xfffffff800087947 */ /* 0x000fec000383ffff */
.L_x_6:
[----:B------:R-:W-:Y:S01]  /*0c10*/  BSSY B0, `(.L_x_22) ;  /* 0x000000a000007945 */ /* 0x000fe20003800000 */
[----:B------:R-:W-:Y:S02]  /*0c20*/  IMAD.MOV.U32 R13, RZ, RZ, 0x0 ;  /* 0x00000000ff0d7424 */ /* 0x000fe400078e00ff */
[----:B------:R-:W-:Y:S02]  /*0c30*/  IMAD.MOV.U32 R8, RZ, RZ, 0x0 ;  /* 0x00000000ff087424 */ /* 0x000fe400078e00ff */
[----:B------:R-:W-:-:S07]  /*0c40*/  IMAD.MOV.U32 R14, RZ, RZ, -0x1 ;  /* 0xffffffffff0e7424 */ /* 0x000fce00078e00ff */
[----:B01----:R-:W-:Y:S05]  /*0c50*/  WARPSYNC.COLLECTIVE.ALL `(.L_x_23) ;  /* 0x0000000000147948 */ /* 0x003fea0003c00000 */
[----:B------:R-:W-:-:S04]  /*0c60*/  SHF.L.U32 R8, R8, 0x10, RZ ;  /* 0x0000001008087819 */ /* 0x000fc800000006ff */
[----:B------:R-:W-:-:S05]  /*0c70*/  LOP3.LUT R8, R8, 0xf, R13, 0xf8, !PT ;  /* 0x0000000f08087812 */ /* 0x000fca00078ef80d */
[----:B------:R2:W-:Y:S02]  /*0c80*/  BAR.SYNC.DEFER_BLOCKING R8, R8 ;  /* 0x000000080000731d */ /* 0x0005e40000010000 */
[----:B--2---:R-:W-:-:S04]  /*0c90*/  SHF.R.U32 R8, R8, 0x10, RZ ;  /* 0x0000001008087819 */ /* 0x004fc800000016ff */
[----:B01----:R-:W-:Y:S05]  /*0ca0*/  ENDCOLLECTIVE ;  /* 0x000000000000791b */ /* 0x003fea0003800000 */
.L_x_23:
[----:B------:R-:W-:Y:S05]  /*0cb0*/  BSYNC B0 ;  /* 0x0000000000007941 */ /* 0x000fea0003800000 */
.L_x_22:
[----:B------:R-:W-:Y:S05]  /*0cc0*/  BRA `(.L_x_24) ;  /* 0xfffffff400f87947 */ /* 0x000fea000383ffff */
.L_x_10:
[----:B------:R-:W-:Y:S01]  /*0cd0*/  BSSY B0, `(.L_x_25) ;  /* 0x0000008000007945 */ /* 0x000fe20003800000 */
[----:B------:R-:W-:Y:S02]  /*0ce0*/  IMAD.MOV.U32 R11, RZ, RZ, R8 ;  /* 0x000000ffff0b7224 */ /* 0x000fe400078e0008 */
[----:B------:R-:W-:Y:S02]  /*0cf0*/  IMAD.MOV.U32 R16, RZ, RZ, 0x10 ;  /* 0x00000010ff107424 */ /* 0x000fe400078e00ff */
[----:B------:R-:W-:Y:S02]  /*0d00*/  IMAD.MOV.U32 R17, RZ, RZ, 0x1f ;  /* 0x0000001fff117424 */ /* 0x000fe400078e00ff */
[----:B------:R-:W-:-:S07]  /*0d10*/  IMAD.MOV.U32 R14, RZ, RZ, -0x1 ;  /* 0xffffffffff0e7424 */ /* 0x000fce00078e00ff */
[----:B01----:R-:W-:Y:S05]  /*0d20*/  WARPSYNC.COLLECTIVE R14, `(.L_x_26) ;  /* 0x000000000e087348 */ /* 0x003fea0003c00000 */
[----:B------:R2:W3:Y:S02]  /*0d30*/  SHFL.BFLY P3, R15, R11, R16, R17 ;  /* 0x0c0000100b0f7389 */ /* 0x0004e40000060011 */
[----:B0123--:R-:W-:Y:S05]  /*0d40*/  ENDCOLLECTIVE ;  /* 0x000000000000791b */ /* 0x00ffea0003800000 */
.L_x_26:
[----:B------:R-:W-:Y:S05]  /*0d50*/  BSYNC B0 ;  /* 0x0000000000007941 */ /* 0x000fea0003800000 */
.L_x_25:
[----:B------:R-:W-:Y:S02]  /*0d60*/  IMAD.MOV.U32 R11, RZ, RZ, R15 ;  /* 0x000000ffff0b7224 */ /* 0x000fe400078e000f */
[----:B------:R-:W-:Y:S02]  /*0d70*/  IMAD.MOV.U32 R16, RZ, RZ, 0x8 ;  /* 0x00000008ff107424 */ /* 0x000fe400078e00ff */
[----:B------:R-:W-:Y:S01]  /*0d80*/  IMAD.MOV.U32 R17, RZ, RZ, 0x1f ;  /* 0x0000001fff117424 */ /* 0x000fe200078e00ff */
[----:B------:R-:W-:Y:S01]  /*0d90*/  FSETP.GEU.AND P3, PT, R8, R11, PT ;  /* 0x0000000b0800720b */ /* 0x000fe20003f6e000 */
[----:B------:R-:W-:-:S03]  /*0da0*/  IMAD.MOV.U32 R14, RZ, RZ, -0x1 ;  /* 0xffffffffff0e7424 */ /* 0x000fc600078e00ff */
[----:B------:R-:W-:Y:S01]  /*0db0*/  FSEL R11, R11, R8, !P3 ;  /* 0x000000080b0b7208 */ /* 0x000fe20005800000 */
[----:B------:R-:W-:-:S08]  /*0dc0*/  IMAD.MOV.U32 R8, RZ, RZ, 0x0 ;  /* 0x00000000ff087424 */ /* 0x000fd000078e00ff */
[----:B------:R-:W-:Y:S05]  /*0dd0*/  WARPSYNC.COLLECTIVE R14, `(.L_x_27) ;  /* 0x000000000e087348 */ /* 0x000fea0003c00000 */
[----:B------:R0:W1:Y:S02]  /*0de0*/  SHFL.BFLY P3, R15, R11, R16, R17 ;  /* 0x0c0000100b0f7389 */ /* 0x0000640000060011 */
[----:B01----:R-:W-:Y:S05]  /*0df0*/  ENDCOLLECTIVE ;  /* 0x000000000000791b */ /* 0x003fea0003800000 */
.L_x_27:
        /* <DEDUP_REMOVED lines=8> */
.L_x_28:
        /* <DEDUP_REMOVED lines=8> */
.L_x_29:
[----:B------:R-:W-:Y:S02]  /*0f00*/  IMAD.MOV.U32 R16, RZ, RZ, 0x1 ;  /* 0x00000001ff107424 */ /* 0x000fe400078e00ff */
[----:B------:R-:W-:-:S05]  /*0f10*/  IMAD.MOV.U32 R12, RZ, RZ, R15 ;  /* 0x000000ffff0c7224 */ /* 0x000fca00078e000f */
[----:B------:R-:W-:-:S04]  /*0f20*/  FSETP.GEU.AND P3, PT, R13, R12, PT ;  /* 0x0000000c0d00720b */ /* 0x000fc80003f6e000 */
[----:B------:R-:W-:Y:S01]  /*0f30*/  FSEL R12, R12, R13, !P3 ;  /* 0x0000000d0c0c7208 */ /* 0x000fe20005800000 */
[----:B------:R-:W-:-:S04]  /*0f40*/  IMAD.MOV.U32 R13, RZ, RZ, 0x0 ;  /* 0x00000000ff0d7424 */ /* 0x000fc800078e00ff */
[----:B------:R-:W-:-:S07]  /*0f50*/  IMAD.MOV.U32 R11, RZ, RZ, R12 ;  /* 0x000000ffff0b7224 */ /* 0x000fce00078e000c */
[----:B------:R-:W-:Y:S05]  /*0f60*/  WARPSYNC.COLLECTIVE R14, `(.L_x_30) ;  /* 0x000000000e087348 */ /* 0x000fea0003c00000 */
[----:B------:R0:W1:Y:S02]  /*0f70*/  SHFL.BFLY P3, R15, R11, R16, R17 ;  /* 0x0c0000100b0f7389 */ /* 0x0000640000060011 */
[----:B01----:R-:W-:Y:S05]  /*0f80*/  ENDCOLLECTIVE ;  /* 0x000000000000791b */ /* 0x003fea0003800000 */
.L_x_30:
[----:B------:R-:W-:-:S04]  /*0f90*/  FSETP.GEU.AND P3, PT, R12, R15, PT ;  /* 0x0000000f0c00720b */ /* 0x000fc80003f6e000 */
[----:B------:R-:W-:Y:S02]  /*0fa0*/  FSEL R15, R15, R12, !P3 ;  /* 0x0000000c0f0f7208 */ /* 0x000fe40005800000 */
[----:B------:R-:W-:-:S03]  /*0fb0*/  ISETP.GT.U32.AND P3, PT, R0, 0x1f, PT ;  /* 0x0000001f0000780c */ /* 0x000fc60003f64070 */
[----:B------:R0:W-:Y:S10]  /*0fc0*/  @!P1 STS [R4+UR4], R15 ;  /* 0x0000000f04009988 */ /* 0x0001f40008000804 */
[----:B0-----:R-:W-:Y:S05]  /*0fd0*/  WARPSYNC.COLLECTIVE.ALL `(.L_x_31) ;  /* 0x0000000000147948 */ /* 0x001fea0003c00000 */
[----:B------:R-:W-:-:S04]  /*0fe0*/  SHF.L.U32 R8, R8, 0x10, RZ ;  /* 0x0000001008087819 */ /* 0x000fc800000006ff */
[----:B------:R-:W-:-:S05]  /*0ff0*/  LOP3.LUT R8, R8, 0xf, R13, 0xf8, !PT ;  /* 0x0000000f08087812 */ /* 0x000fca00078ef80d */
[----:B------:R1:W-:Y:S02]  /*1000*/  BAR.SYNC.DEFER_BLOCKING R8, R8 ;  /* 0x000000080000731d */ /* 0x0003e40000010000 */
[----:B-1----:R-:W-:-:S04]  /*1010*/  SHF.R.U32 R8, R8, 0x10, RZ ;  /* 0x0000001008087819 */ /* 0x002fc800000016ff */
[----:B0-----:R-:W-:Y:S05]  /*1020*/  ENDCOLLECTIVE ;  /* 0x000000000000791b */ /* 0x001fea0003800000 */
.L_x_31:
[----:B------:R-:W-:Y:S05]  /*1030*/  BRA `(.L_x_32) ;  /* 0xfffffff400e07947 */ /* 0x000fea000383ffff */
.L_x_13:
[----:B------:R-:W-:Y:S01]  /*1040*/  BSSY B1, `(.L_x_33) ;  /* 0x0000008000017945 */ /* 0x000fe20003800000 */
[----:B----4-:R-:W-:Y:S02]  /*1050*/  IMAD.MOV.U32 R11, RZ, RZ, R8 ;  /* 0x000000ffff0b7224 */ /* 0x010fe400078e0008 */
[----:B------:R-:W-:Y:S02]  /*1060*/  IMAD.MOV.U32 R16, RZ, RZ, 0x10 ;  /* 0x00000010ff107424 */ /* 0x000fe400078e00ff */
[----:B------:R-:W-:Y:S02]  /*1070*/  IMAD.MOV.U32 R17, RZ, RZ, 0x1f ;  /* 0x0000001fff117424 */ /* 0x000fe400078e00ff */
[----:B------:R-:W-:-:S07]  /*1080*/  IMAD.MOV.U32 R14, RZ, RZ, -0x1 ;  /* 0xffffffffff0e7424 */ /* 0x000fce00078e00ff */
[----:B0123--:R-:W-:Y:S05]  /*1090*/  WARPSYNC.COLLECTIVE R14, `(.L_x_34) ;  /* 0x000000000e087348 */ /* 0x00ffea0003c00000 */
[----:B--2---:R2:W4:Y:S02]  /*10a0*/  SHFL.BFLY P3, R15, R11, R16, R17 ;  /* 0x0c0000100b0f7389 */ /* 0x0045240000060011 */
[----:B01234-:R-:W-:Y:S05]  /*10b0*/  ENDCOLLECTIVE ;  /* 0x000000000000791b */ /* 0x01ffea0003800000 */
.L_x_34:
[----:B------:R-:W-:Y:S05]  /*10c0*/  BSYNC B1 ;  /* 0x0000000000017941 */ /* 0x000fea0003800000 */
.L_x_33:
[----:B------:R-:W-:Y:S02]  /*10d0*/  IMAD.MOV.U32 R11, RZ, RZ, R15 ;  /* 0x000000ffff0b7224 */ /* 0x000fe400078e000f */
[----:B------:R-:W-:Y:S02]  /*10e0*/  IMAD.MOV.U32 R16, RZ, RZ, 0x8 ;  /* 0x00000008ff107424 */ /* 0x000fe400078e00ff */
[----:B------:R-:W-:Y:S01]  /*10f0*/  IMAD.MOV.U32 R17, RZ, RZ, 0x1f ;  /* 0x0000001fff117424 */ /* 0x000fe200078e00ff */
[----:B------:R-:W-:Y:S01]  /*1100*/  FSETP.GEU.AND P3, PT, R8, R11, PT ;  /* 0x0000000b0800720b */ /* 0x000fe20003f6e000 */
[----:B------:R-:W-:-:S03]  /*1110*/  IMAD.MOV.U32 R14, RZ, RZ, -0x1 ;  /* 0xffffffffff0e7424 */ /* 0x000fc600078e00ff */
[----:B------:R-:W-:-:S09]  /*1120*/  FSEL R11, R11, R8, !P3 ;  /* 0x000000080b0b7208 */ /* 0x000fd20005800000 */
[----:B------:R-:W-:Y:S05]  /*1130*/  WARPSYNC.COLLECTIVE R14, `(.L_x_35) ;  /* 0x000000000e087348 */ /* 0x000fea0003c00000 */
[----:B------:R0:W1:Y:S02]  /*1140*/  SHFL.BFLY P3, R15, R11, R16, R17 ;  /* 0x0c0000100b0f7389 */ /* 0x0000640000060011 */
[----:B01----:R-:W-:Y:S05]  /*1150*/  ENDCOLLECTIVE ;  /* 0x000000000000791b */ /* 0x003fea0003800000 */
.L_x_35:
        /* <DEDUP_REMOVED lines=8> */
.L_x_36:
        /* <DEDUP_REMOVED lines=8> */
.L_x_37:
        /* <DEDUP_REMOVED lines=8> */
.L_x_38:
[----:B------:R-:W-:Y:S05]  /*12e0*/  BRA `(.L_x_39) ;  /* 0xfffffff400807947 */ /* 0x000fea000383ffff */
.L_x_14:
[----:B------:R-:W-:Y:S01]  /*12f0*/  BSSY B0, `(.L_x_40) ;  /* 0x000000a000007945 */ /* 0x000fe20003800000 */
[----:B------:R-:W-:Y:S02]  /*1300*/  IMAD.MOV.U32 R13, RZ, RZ, 0x0 ;  /* 0x00000000ff0d7424 */ /* 0x000fe400078e00ff */
[----:B------:R-:W-:Y:S02]  /*1310*/  IMAD.MOV.U32 R8, RZ, RZ, 0x0 ;  /* 0x00000000ff087424 */ /* 0x000fe400078e00ff */
[----:B------:R-:W-:-:S07]  /*1320*/  IMAD.MOV.U32 R14, RZ, RZ, -0x1 ;  /* 0xffffffffff0e7424 */ /* 0x000fce00078e00ff */
[----:B01234-:R-:W-:Y:S05]  /*1330*/  WARPSYNC.COLLECTIVE.ALL `(.L_x_41) ;  /* 0x0000000000147948 */ /* 0x01ffea0003c00000 */
[----:B------:R-:W-:-:S04]  /*1340*/  SHF.L.U32 R8, R8, 0x10, RZ ;  /* 0x0000001008087819 */ /* 0x000fc800000006ff */
[----:B------:R-:W-:-:S05]  /*1350*/  LOP3.LUT R8, R8, 0xf, R13, 0xf8, !PT ;  /* 0x0000000f08087812 */ /* 0x000fca00078ef80d */
[----:B------:R5:W-:Y:S02]  /*1360*/  BAR.SYNC.DEFER_BLOCKING R8, R8 ;  /* 0x000000080000731d */ /* 0x000be40000010000 */
[----:B-----5:R-:W-:-:S04]  /*1370*/  SHF.R.U32 R8, R8, 0x10, RZ ;  /* 0x0000001008087819 */ /* 0x020fc800000016ff */
[----:B01234-:R-:W-:Y:S05]  /*1380*/  ENDCOLLECTIVE ;  /* 0x000000000000791b */ /* 0x01ffea0003800000 */
.L_x_41:
[----:B------:R-:W-:Y:S05]  /*1390*/  BSYNC B0 ;  /* 0x0000000000007941 */ /* 0x000fea0003800000 */
.L_x_40:
[----:B------:R-:W-:Y:S05]  /*13a0*/  BRA `(.L_x_42) ;  /* 0xfffffff4006c7947 */ /* 0x000fea000383ffff */
.L_x_43:
[----:B------:R-:W-:-:S00]  /*13b0*/  BRA `(.L_x_43) ;  /* 0xfffffffc00fc7947 */ /* 0x000fc0000383ffff */
[----:B------:R-:W-:-:S00]  /*13c0*/  NOP ;  /* 0x0000000000007918 */ /* 0x000fc00000000000 */
        /* <DEDUP_REMOVED lines=11> */
.L_x_44:


//--------------------- .nv.shared._Z21topk_selection_kernelPKfPfii --------------------------
	.section	.nv.shared._Z21topk_selection_kernelPKfPfii,"aw",@nobits
	.sectionflags	@""
	.align	4
.nv.shared._Z21topk_selection_kernelPKfPfii:
	.zero		1152


//--------------------- .nv.shared.reserved.0     --------------------------
	.section	.nv.shared.reserved.0,"aw",@nobits
	.weak		__nv_reservedSMEM_offset_0_alias
	.size		__nv_reservedSMEM_offset_0_alias, 0, 64
	.other		__nv_reservedSMEM_offset_0_alias,@"STO_CUDA_RESERVED_SHARED STV_DEFAULT"
__nv_reservedSMEM_offset_0_alias:
	.zero		0
	.zero		64


//--------------------- .nv.global                --------------------------
	.section	.nv.global,"aw",@nobits
.nv.global:
	.type		_ZN34_INTERNAL_5f7d2f2a_4_k_cu_d4ed0d574cuda3std6ranges3__45__cpo9iter_moveE,@object
	.size		_ZN34_INTERNAL_5f7d2f2a_4_k_cu_d4ed0d574cuda3std6ranges3__45__cpo9iter_moveE,(_ZN34_INTERNAL_5f7d2f2a_4_k_cu_d4ed0d574cuda3std3__436_GLOBAL__N__5f7d2f2a_4_k_cu_d4ed0d576ignoreE - _ZN34_INTERNAL_5f7d2f2a_4_k_cu_d4ed0d574cuda3std6ranges3__45__cpo9iter_moveE)
_ZN34_INTERNAL_5f7d2f2a_4_k_cu_d4ed0d574cuda3std6ranges3__45__cpo9iter_moveE:
	.zero		1
	.type		_ZN34_INTERNAL_5f7d2f2a_4_k_cu_d4ed0d574cuda3std3__436_GLOBAL__N__5f7d2f2a_4_k_cu_d4ed0d576ignoreE,@object
	.size		_ZN34_INTERNAL_5f7d2f2a_4_k_cu_d4ed0d574cuda3std3__436_GLOBAL__N__5f7d2f2a_4_k_cu_d4ed0d576ignoreE,(_ZN34_INTERNAL_5f7d2f2a_4_k_cu_d4ed0d574cuda3std3__45__cpo4cendE - _ZN34_INTERNAL_5f7d2f2a_4_k_cu_d4ed0d574cuda3std3__436_GLOBAL__N__5f7d2f2a_4_k_cu_d4ed0d576ignoreE)
_ZN34_INTERNAL_5f7d2f2a_4_k_cu_d4ed0d574cuda3std3__436_GLOBAL__N__5f7d2f2a_4_k_cu_d4ed0d576ignoreE:
	.zero		1
	.type		_ZN34_INTERNAL_5f7d2f2a_4_k_cu_d4ed0d574cuda3std3__45__cpo4cendE,@object
	.size		_ZN34_INTERNAL_5f7d2f2a_4_k_cu_d4ed0d574cuda3std3__45__cpo4cendE,(_ZN34_INTERNAL_5f7d2f2a_4_k_cu_d4ed0d574cuda3std3__45__cpo3endE - _ZN34_INTERNAL_5f7d2f2a_4_k_cu_d4ed0d574cuda3std3__45__cpo4cendE)
_ZN34_INTERNAL_5f7d2f2a_4_k_cu_d4ed0d574cuda3std3__45__cpo4cendE:
	.zero		1
	.type		_ZN34_INTERNAL_5f7d2f2a_4_k_cu_d4ed0d574cuda3std3__45__cpo3endE,@object
	.size		_ZN34_INTERNAL_5f7d2f2a_4_k_cu_d4ed0d574cuda3std3__45__cpo3endE,(_ZN34_INTERNAL_5f7d2f2a_4_k_cu_d4ed0d574cuda3std3__48in_placeE - _ZN34_INTERNAL_5f7d2f2a_4_k_cu_d4ed0d574cuda3std3__45__cpo3endE)
_ZN34_INTERNAL_5f7d2f2a_4_k_cu_d4ed0d574cuda3std3__45__cpo3endE:
	.zero		1
	.type		_ZN34_INTERNAL_5f7d2f2a_4_k_cu_d4ed0d574cuda3std3__48in_placeE,@object
	.size		_ZN34_INTERNAL_5f7d2f2a_4_k_cu_d4ed0d574cuda3std3__48in_placeE,(_ZN34_INTERNAL_5f7d2f2a_4_k_cu_d4ed0d574cuda3std6ranges3__45__cpo7advanceE - _ZN34_INTERNAL_5f7d2f2a_4_k_cu_d4ed0d574cuda3std3__48in_placeE)
_ZN34_INTERNAL_5f7d2f2a_4_k_cu_d4ed0d574cuda3std3__48in_placeE:
	.zero		1
	.type		_ZN34_INTERNAL_5f7d2f2a_4_k_cu_d4ed0d574cuda3std6ranges3__45__cpo7advanceE,@object
	.size		_ZN34_INTERNAL_5f7d2f2a_4_k_cu_d4ed0d574cuda3std6ranges3__45__cpo7advanceE,(_ZN34_INTERNAL_5f7d2f2a_4_k_cu_d4ed0d574cuda3std3__45__cpo5beginE - _ZN34_INTERNAL_5f7d2f2a_4_k_cu_d4ed0d574cuda3std6ranges3__45__cpo7advanceE)
_ZN34_INTERNAL_5f7d2f2a_4_k_cu_d4ed0d574cuda3std6ranges3__45__cpo7advanceE:
	.zero		1
	.type		_ZN34_INTERNAL_5f7d2f2a_4_k_cu_d4ed0d574cuda3std3__45__cpo5beginE,@object
	.size		_ZN34_INTERNAL_5f7d2f2a_4_k_cu_d4ed0d574cuda3std3__45__cpo5beginE,(_ZN34_INTERNAL_5f7d2f2a_4_k_cu_d4ed0d574cuda3std3__419piecewise_constructE - _ZN34_INTERNAL_5f7d2f2a_4_k_cu_d4ed0d574cuda3std3__45__cpo5beginE)
_ZN34_INTERNAL_5f7d2f2a_4_k_cu_d4ed0d574cuda3std3__45__cpo5beginE:
	.zero		1
	.type		_ZN34_INTERNAL_5f7d2f2a_4_k_cu_d4ed0d574cuda3std3__419piecewise_constructE,@object
	.size		_ZN34_INTERNAL_5f7d2f2a_4_k_cu_d4ed0d574cuda3std3__419piecewise_constructE,(_ZN34_INTERNAL_5f7d2f2a_4_k_cu_d4ed0d574cuda3std3__45__cpo6cbeginE - _ZN34_INTERNAL_5f7d2f2a_4_k_cu_d4ed0d574cuda3std3__419piecewise_constructE)
_ZN34_INTERNAL_5f7d2f2a_4_k_cu_d4ed0d574cuda3std3__419piecewise_constructE:
	.zero		1
	.type		_ZN34_INTERNAL_5f7d2f2a_4_k_cu_d4ed0d574cuda3std3__45__cpo6cbeginE,@object
	.size		_ZN34_INTERNAL_5f7d2f2a_4_k_cu_d4ed0d574cuda3std3__45__cpo6cbeginE,(_ZN34_INTERNAL_5f7d2f2a_4_k_cu_d4ed0d574cuda3std6ranges3__45__cpo4swapE - _ZN34_INTERNAL_5f7d2f2a_4_k_cu_d4ed0d574cuda3std3__45__cpo6cbeginE)
_ZN34_INTERNAL_5f7d2f2a_4_k_cu_d4ed0d574cuda3std3__45__cpo6cbeginE:
	.zero		1
	.type		_ZN34_INTERNAL_5f7d2f2a_4_k_cu_d4ed0d574cuda3std6ranges3__45__cpo4swapE,@object
	.size		_ZN34_INTERNAL_5f7d2f2a_4_k_cu_d4ed0d574cuda3std6ranges3__45__cpo4swapE,(.L_7 - _ZN34_INTERNAL_5f7d2f2a_4_k_cu_d4ed0d574cuda3std6ranges3__45__cpo4swapE)
_ZN34_INTERNAL_5f7d2f2a_4_k_cu_d4ed0d574cuda3std6ranges3__45__cpo4swapE:
	.zero		1
.L_7:


//--------------------- .nv.constant0._Z21topk_selection_kernelPKfPfii --------------------------
	.section	.nv.constant0._Z21topk_selection_kernelPKfPfii,"a",@progbits
	.sectionflags	@""
	.align	4
.nv.constant0._Z21topk_selection_kernelPKfPfii:
	.zero		920


//--------------------- SYMBOLS --------------------------

	.type		.nv.reservedSmem.offset0,@object
	.size		.nv.reservedSmem.offset0,0x4
	.type		.nv.reservedSmem.cap,@object
	.size		.nv.reservedSmem.cap,0x4
